//
// Generated by NVIDIA NVVM Compiler
//
// Compiler Build ID: CL-36424714
// Cuda compilation tools, release 13.0, V13.0.88
// Based on NVVM 20.0.0
//

.version 9.0
.target sm_100
.address_size 64

	// .globl	_Z11test_globalPf
.global .align 1 .b8 _ZN34_INTERNAL_755de868_4_k_cu_95752c654cuda3std6ranges3__45__cpo4swapE[1];
.global .align 1 .b8 _ZN34_INTERNAL_755de868_4_k_cu_95752c654cuda3std6ranges3__45__cpo9iter_moveE[1];

.visible .entry _Z11test_globalPf(
	.param .u64 .ptr .align 1 _Z11test_globalPf_param_0
)
{
	.reg .pred 	%p<14>;
	.reg .b32 	%r<46>;
	.reg .b32 	%f<46>;
	.reg .b64 	%rd<7>;
	.reg .b64 	%fd<26>;

	ld.param.u64 	%rd2, [_Z11test_globalPf_param_0];
	cvta.to.global.u64 	%rd1, %rd2;
	mov.b32 	%r5, 1106247680;
	st.global.u32 	[%rd1], %r5;
	mov.f64 	%fd1, 0d4008000000000000;
	{
	.reg .b32 %temp; 
	mov.b64 	{%r6, %temp}, %fd1;
	}
	{
	.reg .b32 %temp; 
	mov.b64 	{%temp, %r7}, %fd1;
	}
	cvt.u64.u32 	%rd3, %r7;
	shl.b64 	%rd4, %rd3, 32;
	cvt.u64.u32 	%rd5, %r6;
	or.b64  	%rd6, %rd4, %rd5;
	setp.gt.u32 	%p1, %r7, 1048575;
	shr.u32 	%r8, %r7, 20;
	add.s32 	%r9, %r8, -1023;
	clz.b64 	%r10, %rd6;
	sub.s32 	%r11, -1011, %r10;
	selp.b32 	%r1, %r9, %r11, %p1;
	cvt.rn.f32.s32 	%f1, %r1;
	abs.f32 	%f2, %f1;
	setp.equ.f32 	%p2, %f2, 0f7F800000;
	mov.f32 	%f43, 0f40400000;
	mov.f32 	%f42, 0f40200000;
	mov.b32 	%r45, 0;
	@%p2 bra 	$L__BB0_2;
	cvt.rzi.s32.f32 	%r45, %f1;
	neg.s32 	%r12, %r45;
	min.s32 	%r13, %r12, 2099;
	max.s32 	%r14, %r13, -2099;
	add.s32 	%r15, %r14, 4092;
	shr.u32 	%r16, %r15, 2;
	mad.lo.s32 	%r17, %r16, 4093, %r15;
	abs.s32 	%r18, %r14;
	setp.lt.u32 	%p3, %r18, 217;
	add.s32 	%r19, %r14, 1023;
	selp.b32 	%r20, %r19, %r17, %p3;
	shl.b32 	%r21, %r16, 20;
	selp.b32 	%r22, 1072693248, %r21, %p3;
	mov.b32 	%r23, 0;
	mov.b64 	%fd2, {%r23, %r22};
	shl.b32 	%r24, %r20, 20;
	mov.b64 	%fd3, {%r23, %r24};
	mov.f64 	%fd4, 0d4004000000000000;
	mul.rn.f64 	%fd5, %fd4, %fd3;
	mul.rn.f64 	%fd6, %fd5, %fd2;
	mul.rn.f64 	%fd7, %fd6, %fd2;
	mul.rn.f64 	%fd8, %fd7, %fd2;
	cvt.rn.f32.f64 	%f42, %fd8;
	mov.f64 	%fd9, 0d4008000000000000;
	mul.rn.f64 	%fd10, %fd9, %fd3;
	mul.rn.f64 	%fd11, %fd10, %fd2;
	mul.rn.f64 	%fd12, %fd11, %fd2;
	mul.rn.f64 	%fd13, %fd12, %fd2;
	cvt.rn.f32.f64 	%f43, %fd13;
$L__BB0_2:
	mul.f32 	%f18, %f43, 0f40C00000;
	mul.f32 	%f19, %f43, 0f40A00000;
	mul.f32 	%f20, %f42, 0f40C00000;
	mul.f32 	%f21, %f43, %f43;
	fma.rn.f32 	%f7, %f42, %f42, %f21;
	fma.rn.f32 	%f22, %f42, 0f40A00000, %f18;
	div.rn.f32 	%f23, %f22, %f7;
	neg.s32 	%r25, %r45;
	cvt.f64.f32 	%fd14, %f23;
	min.s32 	%r26, %r25, 2099;
	max.s32 	%r27, %r26, -2099;
	add.s32 	%r28, %r27, 4092;
	shr.u32 	%r29, %r28, 2;
	mad.lo.s32 	%r30, %r29, 4093, %r28;
	abs.s32 	%r31, %r27;
	setp.lt.u32 	%p4, %r31, 217;
	add.s32 	%r32, %r27, 1023;
	selp.b32 	%r33, %r32, %r30, %p4;
	shl.b32 	%r34, %r29, 20;
	selp.b32 	%r35, 1072693248, %r34, %p4;
	mov.b32 	%r36, 0;
	mov.b64 	%fd15, {%r36, %r35};
	shl.b32 	%r37, %r33, 20;
	mov.b64 	%fd16, {%r36, %r37};
	mul.rn.f64 	%fd17, %fd14, %fd16;
	mul.rn.f64 	%fd18, %fd17, %fd15;
	mul.rn.f64 	%fd19, %fd18, %fd15;
	mul.rn.f64 	%fd20, %fd19, %fd15;
	cvt.rn.f32.f64 	%f45, %fd20;
	sub.f32 	%f24, %f20, %f19;
	div.rn.f32 	%f25, %f24, %f7;
	cvt.f64.f32 	%fd21, %f25;
	mul.rn.f64 	%fd22, %fd21, %fd16;
	mul.rn.f64 	%fd23, %fd22, %fd15;
	mul.rn.f64 	%fd24, %fd23, %fd15;
	mul.rn.f64 	%fd25, %fd24, %fd15;
	cvt.rn.f32.f64 	%f44, %fd25;
	abs.f32 	%f26, %f45;
	setp.num.f32 	%p5, %f26, %f26;
	abs.f32 	%f27, %f44;
	setp.num.f32 	%p6, %f27, %f27;
	or.pred  	%p7, %p5, %p6;
	@%p7 bra 	$L__BB0_7;
	setp.neu.f32 	%p8, %f7, 0f00000000;
	@%p8 bra 	$L__BB0_5;
	mov.f32 	%f40, 0f7F800000;
	copysign.f32 	%f41, %f42, %f40;
	mul.f32 	%f45, %f41, 0f40A00000;
	mul.f32 	%f44, %f41, 0f40C00000;
	bra.uni 	$L__BB0_7;
$L__BB0_5:
	setp.neu.f32 	%p9, %f2, 0f7F800000;
	setp.lt.s32 	%p10, %r1, 1;
	or.pred  	%p11, %p9, %p10;
	@%p11 bra 	$L__BB0_7;
	abs.f32 	%f29, %f42;
	setp.neu.f32 	%p12, %f29, 0f7F800000;
	selp.f32 	%f30, 0f00000000, 0f3F800000, %p12;
	copysign.f32 	%f31, %f42, %f30;
	abs.f32 	%f32, %f43;
	setp.neu.f32 	%p13, %f32, 0f7F800000;
	selp.f32 	%f33, 0f00000000, 0f3F800000, %p13;
	copysign.f32 	%f34, %f43, %f33;
	mul.f32 	%f35, %f34, 0f40C00000;
	fma.rn.f32 	%f36, %f31, 0f40A00000, %f35;
	mul.f32 	%f45, %f36, 0f00000000;
	mul.f32 	%f37, %f31, 0f40C00000;
	mul.f32 	%f38, %f34, 0f40A00000;
	sub.f32 	%f39, %f37, %f38;
	mul.f32 	%f44, %f39, 0f00000000;
$L__BB0_7:
	st.global.f32 	[%rd1+4], %f45;
	st.global.f32 	[%rd1+8], %f44;
	mov.b32 	%r39, 1089470464;
	st.global.u32 	[%rd1+12], %r39;
	mov.b32 	%r40, 1091567616;
	st.global.u32 	[%rd1+16], %r40;
	mov.b32 	%r41, 1075838976;
	st.global.u32 	[%rd1+20], %r41;
	mov.b32 	%r42, 1077936128;
	st.global.u32 	[%rd1+24], %r42;
	mov.b32 	%r43, -1062207488;
	st.global.u32 	[%rd1+28], %r43;
	mov.b32 	%r44, 1106247680;
	st.global.u32 	[%rd1+32], %r44;
	ret;

}


// ===== COMPILED SASS (sm_100) =====

	.target	sm_100

	.elftype	@"ET_EXEC"


//--------------------- .note.nv.tkinfo           --------------------------
	.section	.note.nv.tkinfo,"",@"SHT_NOTE"
	.sectionflags	@"SHF_NOTE_NV_TKINFO"
	.tkinfo
        /*0018*/ 	.word	0x00000002
        /*0030*/ 	.string	""
        /*0030*/ 	.string	"ptxas"
        /*0030*/ 	.string	"Cuda compilation tools, release 13.0, V13.0.88"
        /*0030*/ 	.string	"Build cuda_13.0.r13.0/compiler.36424714_0"
        /*0030*/ 	.string	"-arch sm_100 -m 64 "



//--------------------- .note.nv.cuinfo           --------------------------
	.section	.note.nv.cuinfo,"",@"SHT_NOTE"
	.sectionflags	@"SHF_NOTE_NV_CUINFO"
        /*0018*/ 	.short	0x0002
        /*001a*/ 	.short	0x0064
        /*001c*/ 	.short	0x0082
	.zero		2


//--------------------- .nv.info                  --------------------------
	.section	.nv.info,"",@"SHT_CUDA_INFO"
	.align	4


	//----- nvinfo : EIATTR_REGCOUNT
	.align		4
        /*0000*/ 	.byte	0x04, 0x2f
        /*0002*/ 	.short	(.L_3 - .L_2)
	.align		4
.L_2:
        /*0004*/ 	.word	index@(_Z11test_globalPf)
        /*0008*/ 	.word	0x00000014


	//----- nvinfo : EIATTR_FRAME_SIZE
	.align		4
.L_3:
        /*000c*/ 	.byte	0x04, 0x11
        /*000e*/ 	.short	(.L_5 - .L_4)
	.align		4
.L_4:
        /*0010*/ 	.word	index@($__internal_0_$__cuda_sm3x_div_rn_noftz_f32_slowpath)
        /*0014*/ 	.word	0x00000000


	//----- nvinfo : EIATTR_FRAME_SIZE
	.align		4
.L_5:
        /*0018*/ 	.byte	0x04, 0x11
        /*001a*/ 	.short	(.L_7 - .L_6)
	.align		4
.L_6:
        /*001c*/ 	.word	index@(_Z11test_globalPf)
        /*0020*/ 	.word	0x00000000


	//----- nvinfo : EIATTR_MIN_STACK_SIZE
	.align		4
.L_7:
        /*0024*/ 	.byte	0x04, 0x12
        /*0026*/ 	.short	(.L_9 - .L_8)
	.align		4
.L_8:
        /*0028*/ 	.word	index@(_Z11test_globalPf)
        /*002c*/ 	.word	0x00000000
.L_9:


//--------------------- .nv.compat                --------------------------
	.section	.nv.compat,"",@"SHT_CUDA_COMPAT_INFO"
	.align	4
        /*0000*/ 	.byte	0x02, 0x09, 0x00, 0x00, 0x02, 0x02, 0x01, 0x00, 0x02, 0x05, 0x05, 0x00, 0x03, 0x07, 0x01, 0x01
        /*0010*/ 	.byte	0x02, 0x03, 0x00, 0x00, 0x02, 0x06, 0x01, 0x00, 0x04, 0x0b, 0x08, 0x00, 0x01, 0x00, 0x00, 0x00
        /*0020*/ 	.byte	0x00, 0x00, 0x00, 0x00


//--------------------- .nv.info._Z11test_globalPf --------------------------
	.section	.nv.info._Z11test_globalPf,"",@"SHT_CUDA_INFO"
	.sectionflags	@""
	.align	4


	//----- nvinfo : EIATTR_CUDA_API_VERSION
	.align		4
        /*0000*/ 	.byte	0x04, 0x37
        /*0002*/ 	.short	(.L_11 - .L_10)
.L_10:
        /*0004*/ 	.word	0x00000082


	//----- nvinfo : EIATTR_KPARAM_INFO
	.align		4
.L_11:
        /*0008*/ 	.byte	0x04, 0x17
        /*000a*/ 	.short	(.L_13 - .L_12)
.L_12:
        /*000c*/ 	.word	0x00000000
        /*0010*/ 	.short	0x0000
        /*0012*/ 	.short	0x0000
        /*0014*/ 	.byte	0x00, 0xf5, 0x21, 0x00


	//----- nvinfo : EIATTR_SPARSE_MMA_MASK
	.align		4
.L_13:
        /*0018*/ 	.byte	0x03, 0x50
        /*001a*/ 	.short	0x0000


	//----- nvinfo : EIATTR_MAXREG_COUNT
	.align		4
        /*001c*/ 	.byte	0x03, 0x1b
        /*001e*/ 	.short	0x00ff


	//----- nvinfo : EIATTR_MERCURY_ISA_VERSION
	.align		4
        /*0020*/ 	.byte	0x03, 0x5f
        /*0022*/ 	.short	0x0101


	//----- nvinfo : EIATTR_VRC_CTA_INIT_COUNT
	.align		4
        /*0024*/ 	.byte	0x02, 0x4a
	.zero		1
	.zero		1


	//----- nvinfo : EIATTR_EXIT_INSTR_OFFSETS
	.align		4
        /*0028*/ 	.byte	0x04, 0x1c
        /*002a*/ 	.short	(.L_15 - .L_14)


	//   ....[0]....
.L_14:
        /*002c*/ 	.word	0x00000510


	//----- nvinfo : EIATTR_CRS_STACK_SIZE
	.align		4
.L_15:
        /*0030*/ 	.byte	0x04, 0x1e
        /*0032*/ 	.short	(.L_17 - .L_16)
.L_16:
        /*0034*/ 	.word	0x00000000


	//----- nvinfo : EIATTR_CBANK_PARAM_SIZE
	.align		4
.L_17:
        /*0038*/ 	.byte	0x03, 0x19
        /*003a*/ 	.short	0x0008


	//----- nvinfo : EIATTR_PARAM_CBANK
	.align		4
        /*003c*/ 	.byte	0x04, 0x0a
        /*003e*/ 	.short	(.L_19 - .L_18)
	.align		4
.L_18:
        /*0040*/ 	.word	index@(.nv.constant0._Z11test_globalPf)
        /*0044*/ 	.short	0x0380
        /*0046*/ 	.short	0x0008


	//----- nvinfo : EIATTR_SW_WAR
	.align		4
.L_19:
        /*0048*/ 	.byte	0x04, 0x36
        /*004a*/ 	.short	(.L_21 - .L_20)
.L_20:
        /*004c*/ 	.word	0x00000008
.L_21:


//--------------------- .nv.callgraph             --------------------------
	.section	.nv.callgraph,"",@"SHT_CUDA_CALLGRAPH"
	.align	4
	.sectionentsize	8
	.align		4
        /*0000*/ 	.word	0x00000000
	.align		4
        /*0004*/ 	.word	0xffffffff
	.align		4
        /*0008*/ 	.word	0x00000000
	.align		4
        /*000c*/ 	.word	0xfffffffe
	.align		4
        /*0010*/ 	.word	0x00000000
	.align		4
        /*0014*/ 	.word	0xfffffffd
	.align		4
        /*0018*/ 	.word	0x00000000
	.align		4
        /*001c*/ 	.word	0xfffffffc


//--------------------- .nv.constant4             --------------------------
	.section	.nv.constant4,"a",@progbits
	.align	8
	.align		8
.nv.constant4:
        /*0000*/ 	.dword	_ZN34_INTERNAL_755de868_4_k_cu_95752c654cuda3std6ranges3__45__cpo4swapE
	.align		8
        /*0008*/ 	.dword	_ZN34_INTERNAL_755de868_4_k_cu_95752c654cuda3std6ranges3__45__cpo9iter_moveE


//--------------------- .text._Z11test_globalPf   --------------------------
	.section	.text._Z11test_globalPf,"ax",@progbits
	.align	128
        .global         _Z11test_globalPf
        .type           _Z11test_globalPf,@function
        .size           _Z11test_globalPf,(.L_x_11 - _Z11test_globalPf)
        .other          _Z11test_globalPf,@"STO_CUDA_ENTRY STV_DEFAULT"
_Z11test_globalPf:
.text._Z11test_globalPf:
[----:B------:R-:W-:Y:S01]  /*0000*/  LDC R1, c[0x0][0x37c] ;  /* 0x0000df00ff017b82 */ /* 0x000fe20000000800 */
[----:B------:R-:W-:-:S07]  /*0010*/  IMAD.MOV.U32 R4, RZ, RZ, 0x0 ;  /* 0x00000000ff047424 */ /* 0x000fce00078e00ff */
[----:B------:R-:W0:Y:S01]  /*0020*/  LDC.64 R6, c[0x0][0x380] ;  /* 0x0000e000ff067b82 */ /* 0x000e220000000a00 */
[----:B------:R-:W-:Y:S01]  /*0030*/  IMAD.MOV.U32 R5, RZ, RZ, 0x40080000 ;  /* 0x40080000ff057424 */ /* 0x000fe200078e00ff */
[----:B------:R-:W0:Y:S01]  /*0040*/  LDCU.64 UR4, c[0x0][0x358] ;  /* 0x00006b00ff0477ac */ /* 0x000e220008000a00 */
[----:B------:R-:W-:Y:S02]  /*0050*/  IMAD.MOV.U32 R2, RZ, RZ, 0x0 ;  /* 0x00000000ff027424 */ /* 0x000fe400078e00ff */
[----:B------:R-:W-:Y:S02]  /*0060*/  IMAD.MOV.U32 R3, RZ, RZ, 0x40040000 ;  /* 0x40040000ff037424 */ /* 0x000fe400078e00ff */
[----:B------:R-:W-:Y:S01]  /*0070*/  DMUL R4, R4, 0.5 ;  /* 0x3fe0000004047828 */ /* 0x000fe20000000000 */
[----:B------:R-:W-:-:S03]  /*0080*/  IMAD.MOV.U32 R13, RZ, RZ, 0x41f00000 ;  /* 0x41f00000ff0d7424 */ /* 0x000fc600078e00ff */
[----:B------:R-:W-:-:S04]  /*0090*/  DMUL R2, R2, 0.5 ;  /* 0x3fe0000002027828 */ /* 0x000fc80000000000 */
[----:B------:R-:W-:-:S04]  /*00a0*/  DMUL R4, R4, 1 ;  /* 0x3ff0000004047828 */ /* 0x000fc80000000000 */
[----:B------:R-:W-:-:S04]  /*00b0*/  DMUL R2, R2, 1 ;  /* 0x3ff0000002027828 */ /* 0x000fc80000000000 */
[----:B------:R-:W-:Y:S01]  /*00c0*/  DMUL R4, R4, 1 ;  /* 0x3ff0000004047828 */ /* 0x000fe20000000000 */
[----:B0-----:R0:W-:Y:S03]  /*00d0*/  STG.E desc[UR4][R6.64], R13 ;  /* 0x0000000d06007986 */ /* 0x0011e6000c101904 */
[----:B------:R-:W-:-:S04]  /*00e0*/  DMUL R2, R2, 1 ;  /* 0x3ff0000002027828 */ /* 0x000fc80000000000 */
[----:B------:R-:W-:-:S04]  /*00f0*/  DMUL R8, R4, 1 ;  /* 0x3ff0000004087828 */ /* 0x000fc80000000000 */
[----:B------:R-:W-:-:S06]  /*0100*/  DMUL R4, R2, 1 ;  /* 0x3ff0000002047828 */ /* 0x000fcc0000000000 */
[----:B------:R-:W1:Y:S08]  /*0110*/  F2F.F32.F64 R8, R8 ;  /* 0x0000000800087310 */ /* 0x000e700000301000 */
[----:B------:R-:W2:Y:S01]  /*0120*/  F2F.F32.F64 R2, R4 ;  /* 0x0000000400027310 */ /* 0x000ea20000301000 */
[C---:B-1----:R-:W-:Y:S01]  /*0130*/  FMUL R3, R8.reuse, R8 ;  /* 0x0000000808037220 */ /* 0x042fe20000400000 */
[----:B------:R-:W-:-:S03]  /*0140*/  FMUL R11, R8, 6 ;  /* 0x40c00000080b7820 */ /* 0x000fc60000400000 */
[C---:B--2---:R-:W-:Y:S01]  /*0150*/  FFMA R3, R2.reuse, R2, R3 ;  /* 0x0000000202037223 */ /* 0x044fe20000000003 */
[----:B------:R-:W-:-:S03]  /*0160*/  FFMA R0, R2, 5, R11 ;  /* 0x40a0000002007823 */ /* 0x000fc6000000000b */
[----:B------:R-:W1:Y:S08]  /*0170*/  MUFU.RCP R10, R3 ;  /* 0x00000003000a7308 */ /* 0x000e700000001000 */
[----:B------:R-:W2:Y:S01]  /*0180*/  FCHK P0, R0, R3 ;  /* 0x0000000300007302 */ /* 0x000ea20000000000 */
[----:B-1----:R-:W-:-:S04]  /*0190*/  FFMA R9, -R3, R10, 1 ;  /* 0x3f80000003097423 */ /* 0x002fc8000000010a */
[----:B------:R-:W-:-:S04]  /*01a0*/  FFMA R9, R10, R9, R10 ;  /* 0x000000090a097223 */ /* 0x000fc8000000000a */
[----:B------:R-:W-:-:S04]  /*01b0*/  FFMA R4, R0, R9, RZ ;  /* 0x0000000900047223 */ /* 0x000fc800000000ff */
[----:B------:R-:W-:-:S04]  /*01c0*/  FFMA R5, -R3, R4, R0 ;  /* 0x0000000403057223 */ /* 0x000fc80000000100 */
[----:B------:R-:W-:Y:S01]  /*01d0*/  FFMA R4, R9, R5, R4 ;  /* 0x0000000509047223 */ /* 0x000fe20000000004 */
[----:B------:R-:W-:Y:S01]  /*01e0*/  FMUL R5, R8, 5 ;  /* 0x40a0000008057820 */ /* 0x000fe20000400000 */
[----:B0-2---:R-:W-:Y:S06]  /*01f0*/  @!P0 BRA `(.L_x_0) ;  /* 0x00000000000c8947 */ /* 0x005fec0003800000 */
[----:B------:R-:W-:-:S07]  /*0200*/  MOV R6, 0x220 ;  /* 0x0000022000067802 */ /* 0x000fce0000000f00 */
[----:B------:R-:W-:Y:S05]  /*0210*/  CALL.REL.NOINC `($__internal_0_$__cuda_sm3x_div_rn_noftz_f32_slowpath) ;  /* 0x0000000000c07944 */ /* 0x000fea0003c00000 */
[----:B------:R-:W-:-:S07]  /*0220*/  MOV R4, R0 ;  /* 0x0000000000047202 */ /* 0x000fce0000000f00 */
.L_x_0:
[----:B------:R-:W0:Y:S01]  /*0230*/  F2F.F64.F32 R6, R4 ;  /* 0x0000000400067310 */ /* 0x000e220000201800 */
[----:B------:R-:W-:-:S07]  /*0240*/  FFMA R8, R2, 6, -R5 ;  /* 0x40c0000002087823 */ /* 0x000fce0000000805 */
[----:B------:R-:W1:Y:S01]  /*0250*/  MUFU.RCP R0, R3 ;  /* 0x0000000300007308 */ /* 0x000e620000001000 */
[----:B0-----:R-:W-:-:S07]  /*0260*/  DMUL R6, R6, 0.5 ;  /* 0x3fe0000006067828 */ /* 0x001fce0000000000 */
[----:B------:R-:W0:Y:S01]  /*0270*/  FCHK P0, R8, R3 ;  /* 0x0000000308007302 */ /* 0x000e220000000000 */
[----:B------:R-:W-:Y:S01]  /*0280*/  DMUL R6, R6, 1 ;  /* 0x3ff0000006067828 */ /* 0x000fe20000000000 */
[----:B-1----:R-:W-:-:S04]  /*0290*/  FFMA R5, -R3, R0, 1 ;  /* 0x3f80000003057423 */ /* 0x002fc80000000100 */
[----:B------:R-:W-:-:S03]  /*02a0*/  FFMA R0, R0, R5, R0 ;  /* 0x0000000500007223 */ /* 0x000fc60000000000 */
[----:B------:R-:W-:Y:S01]  /*02b0*/  DMUL R6, R6, 1 ;  /* 0x3ff0000006067828 */ /* 0x000fe20000000000 */
[----:B------:R-:W-:-:S04]  /*02c0*/  FFMA R5, R0, R8, RZ ;  /* 0x0000000800057223 */ /* 0x000fc800000000ff */
[----:B------:R-:W-:-:S03]  /*02d0*/  FFMA R10, -R3, R5, R8 ;  /* 0x00000005030a7223 */ /* 0x000fc60000000108 */
[----:B------:R-:W-:Y:S01]  /*02e0*/  DMUL R6, R6, 1 ;  /* 0x3ff0000006067828 */ /* 0x000fe20000000000 */
[----:B------:R-:W-:-:S05]  /*02f0*/  FFMA R0, R0, R10, R5 ;  /* 0x0000000a00007223 */ /* 0x000fca0000000005 */
[----:B------:R1:W2:Y:S01]  /*0300*/  F2F.F32.F64 R4, R6 ;  /* 0x0000000600047310 */ /* 0x0002a20000301000 */
[----:B0-----:R-:W-:Y:S05]  /*0310*/  @!P0 BRA `(.L_x_1) ;  /* 0x00000000000c8947 */ /* 0x001fea0003800000 */
[----:B------:R-:W-:Y:S01]  /*0320*/  IMAD.MOV.U32 R0, RZ, RZ, R8 ;  /* 0x000000ffff007224 */ /* 0x000fe200078e0008 */
[----:B-1----:R-:W-:-:S07]  /*0330*/  MOV R6, 0x350 ;  /* 0x0000035000067802 */ /* 0x002fce0000000f00 */
[----:B--2---:R-:W-:Y:S05]  /*0340*/  CALL.REL.NOINC `($__internal_0_$__cuda_sm3x_div_rn_noftz_f32_slowpath) ;  /* 0x0000000000747944 */ /* 0x004fea0003c00000 */
.L_x_1:
[----:B-1----:R-:W0:Y:S01]  /*0350*/  F2F.F64.F32 R6, R0 ;  /* 0x0000000000067310 */ /* 0x002e220000201800 */
[----:B------:R-:W1:Y:S01]  /*0360*/  LDC.64 R8, c[0x0][0x380] ;  /* 0x0000e000ff087b82 */ /* 0x000e620000000a00 */
[----:B------:R-:W-:Y:S02]  /*0370*/  IMAD.MOV.U32 R11, RZ, RZ, 0x40f00000 ;  /* 0x40f00000ff0b7424 */ /* 0x000fe400078e00ff */
[----:B------:R-:W-:Y:S02]  /*0380*/  IMAD.MOV.U32 R13, RZ, RZ, 0x40400000 ;  /* 0x40400000ff0d7424 */ /* 0x000fe400078e00ff */
[----:B------:R-:W-:Y:S02]  /*0390*/  IMAD.MOV.U32 R15, RZ, RZ, -0x3f500000 ;  /* 0xc0b00000ff0f7424 */ /* 0x000fe400078e00ff */
[----:B------:R-:W-:Y:S01]  /*03a0*/  IMAD.MOV.U32 R17, RZ, RZ, 0x41f00000 ;  /* 0x41f00000ff117424 */ /* 0x000fe200078e00ff */
[----:B0-----:R-:W-:-:S08]  /*03b0*/  DMUL R6, R6, 0.5 ;  /* 0x3fe0000006067828 */ /* 0x001fd00000000000 */
[----:B------:R-:W-:Y:S01]  /*03c0*/  DMUL R6, R6, 1 ;  /* 0x3ff0000006067828 */ /* 0x000fe20000000000 */
[----:B-1----:R-:W-:Y:S04]  /*03d0*/  STG.E desc[UR4][R8.64+0xc], R11 ;  /* 0x00000c0b08007986 */ /* 0x002fe8000c101904 */
[----:B------:R-:W-:Y:S03]  /*03e0*/  STG.E desc[UR4][R8.64+0x18], R13 ;  /* 0x0000180d08007986 */ /* 0x000fe6000c101904 */
[----:B------:R-:W-:Y:S01]  /*03f0*/  DMUL R6, R6, 1 ;  /* 0x3ff0000006067828 */ /* 0x000fe20000000000 */
[----:B------:R-:W-:Y:S04]  /*0400*/  STG.E desc[UR4][R8.64+0x1c], R15 ;  /* 0x00001c0f08007986 */ /* 0x000fe8000c101904 */
[----:B------:R-:W-:Y:S03]  /*0410*/  STG.E desc[UR4][R8.64+0x20], R17 ;  /* 0x0000201108007986 */ /* 0x000fe6000c101904 */
[----:B------:R-:W-:-:S06]  /*0420*/  DMUL R6, R6, 1 ;  /* 0x3ff0000006067828 */ /* 0x000fcc0000000000 */
[----:B------:R0:W1:Y:S02]  /*0430*/  F2F.F32.F64 R5, R6 ;  /* 0x0000000600057310 */ /* 0x0000640000301000 */
[----:B0-----:R-:W-:Y:S02]  /*0440*/  MOV R7, 0x40200000 ;  /* 0x4020000000077802 */ /* 0x001fe40000000f00 */
[----:B-1----:R-:W-:-:S03]  /*0450*/  FSETP.NAN.AND P0, PT, |R5|, |R5|, PT ;  /* 0x400000050500720b */ /* 0x002fc60003f08200 */
[----:B------:R-:W-:Y:S01]  /*0460*/  STG.E desc[UR4][R8.64+0x14], R7 ;  /* 0x0000140708007986 */ /* 0x000fe2000c101904 */
[----:B--2---:R-:W-:-:S04]  /*0470*/  FSETP.NUM.OR P0, PT, |R4|, |R4|, !P0 ;  /* 0x400000040400720b */ /* 0x004fc80004707600 */
[----:B------:R-:W-:-:S13]  /*0480*/  FSETP.NEU.OR P0, PT, R3, RZ, P0 ;  /* 0x000000ff0300720b */ /* 0x000fda000070d400 */
[----:B------:R-:W-:-:S05]  /*0490*/  @!P0 IMAD.MOV.U32 R3, RZ, RZ, 0x7f800000 ;  /* 0x7f800000ff038424 */ /* 0x000fca00078e00ff */
[----:B------:R-:W-:Y:S01]  /*04a0*/  @!P0 LOP3.LUT R2, R3, 0x80000000, R2, 0xb8, !PT ;  /* 0x8000000003028812 */ /* 0x000fe200078eb802 */
[----:B------:R-:W-:-:S04]  /*04b0*/  IMAD.MOV.U32 R3, RZ, RZ, 0x41100000 ;  /* 0x41100000ff037424 */ /* 0x000fc800078e00ff */
[C---:B------:R-:W-:Y:S01]  /*04c0*/  @!P0 FMUL R4, R2.reuse, 5 ;  /* 0x40a0000002048820 */ /* 0x040fe20000400000 */
[----:B------:R-:W-:Y:S01]  /*04d0*/  @!P0 FMUL R5, R2, 6 ;  /* 0x40c0000002058820 */ /* 0x000fe20000400000 */
[----:B------:R-:W-:Y:S04]  /*04e0*/  STG.E desc[UR4][R8.64+0x10], R3 ;  /* 0x0000100308007986 */ /* 0x000fe8000c101904 */
[----:B------:R-:W-:Y:S04]  /*04f0*/  STG.E desc[UR4][R8.64+0x4], R4 ;  /* 0x0000040408007986 */ /* 0x000fe8000c101904 */
[----:B------:R-:W-:Y:S01]  /*0500*/  STG.E desc[UR4][R8.64+0x8], R5 ;  /* 0x0000080508007986 */ /* 0x000fe2000c101904 */
[----:B------:R-:W-:Y:S05]  /*0510*/  EXIT ;  /* 0x000000000000794d */ /* 0x000fea0003800000 */
        .weak           $__internal_0_$__cuda_sm3x_div_rn_noftz_f32_slowpath
        .type           $__internal_0_$__cuda_sm3x_div_rn_noftz_f32_slowpath,@function
        .size           $__internal_0_$__cuda_sm3x_div_rn_noftz_f32_slowpath,(.L_x_11 - $__internal_0_$__cuda_sm3x_div_rn_noftz_f32_slowpath)
$__internal_0_$__cuda_sm3x_div_rn_noftz_f32_slowpath:
[--C-:B------:R-:W-:Y:S02]  /*0520*/  SHF.R.U32.HI R8, RZ, 0x17, R3.reuse ;  /* 0x00000017ff087819 */ /* 0x100fe40000011603 */
[----:B------:R-:W-:Y:S02]  /*0530*/  SHF.R.U32.HI R7, RZ, 0x17, R0 ;  /* 0x00000017ff077819 */ /* 0x000fe40000011600 */
[----:B------:R-:W-:Y:S02]  /*0540*/  LOP3.LUT R14, R8, 0xff, RZ, 0xc0, !PT ;  /* 0x000000ff080e7812 */ /* 0x000fe400078ec0ff */
[----:B------:R-:W-:Y:S01]  /*0550*/  LOP3.LUT R12, R7, 0xff, RZ, 0xc0, !PT ;  /* 0x000000ff070c7812 */ /* 0x000fe200078ec0ff */
[----:B------:R-:W-:Y:S02]  /*0560*/  IMAD.MOV.U32 R7, RZ, RZ, R3 ;  /* 0x000000ffff077224 */ /* 0x000fe400078e0003 */
[----:B------:R-:W-:Y:S01]  /*0570*/  VIADD R10, R14, 0xffffffff ;  /* 0xffffffff0e0a7836 */ /* 0x000fe20000000000 */
[----:B------:R-:W-:-:S04]  /*0580*/  IADD3 R9, PT, PT, R12, -0x1, RZ ;  /* 0xffffffff0c097810 */ /* 0x000fc80007ffe0ff */
[----:B------:R-:W-:-:S04]  /*0590*/  ISETP.GT.U32.AND P0, PT, R10, 0xfd, PT ;  /* 0x000000fd0a00780c */ /* 0x000fc80003f04070 */
[----:B------:R-:W-:-:S13]  /*05a0*/  ISETP.GT.U32.OR P0, PT, R9, 0xfd, P0 ;  /* 0x000000fd0900780c */ /* 0x000fda0000704470 */
[----:B------:R-:W-:Y:S01]  /*05b0*/  @!P0 IMAD.MOV.U32 R8, RZ, RZ, RZ ;  /* 0x000000ffff088224 */ /* 0x000fe200078e00ff */
[----:B------:R-:W-:Y:S06]  /*05c0*/  @!P0 BRA `(.L_x_2) ;  /* 0x00000000005c8947 */ /* 0x000fec0003800000 */
[----:B------:R-:W-:Y:S02]  /*05d0*/  FSETP.GTU.FTZ.AND P0, PT, |R0|, +INF , PT ;  /* 0x7f8000000000780b */ /* 0x000fe40003f1c200 */
[----:B------:R-:W-:-:S04]  /*05e0*/  FSETP.GTU.FTZ.AND P1, PT, |R3|, +INF , PT ;  /* 0x7f8000000300780b */ /* 0x000fc80003f3c200 */
[----:B------:R-:W-:-:S13]  /*05f0*/  PLOP3.LUT P0, PT, P0, P1, PT, 0xf8, 0x8f ;  /* 0x00000000008f781c */ /* 0x000fda0000703f70 */
[----:B------:R-:W-:Y:S05]  /*0600*/  @P0 BRA `(.L_x_3) ;  /* 0x0000000400440947 */ /* 0x000fea0003800000 */
[----:B------:R-:W-:-:S13]  /*0610*/  LOP3.LUT P0, RZ, R7, 0x7fffffff, R0, 0xc8, !PT ;  /* 0x7fffffff07ff7812 */ /* 0x000fda000780c800 */
[----:B------:R-:W-:Y:S05]  /*0620*/  @!P0 BRA `(.L_x_4) ;  /* 0x0000000400348947 */ /* 0x000fea0003800000 */
[C---:B------:R-:W-:Y:S02]  /*0630*/  FSETP.NEU.FTZ.AND P2, PT, |R0|.reuse, +INF , PT ;  /* 0x7f8000000000780b */ /* 0x040fe40003f5d200 */
[----:B------:R-:W-:Y:S02]  /*0640*/  FSETP.NEU.FTZ.AND P1, PT, |R3|, +INF , PT ;  /* 0x7f8000000300780b */ /* 0x000fe40003f3d200 */
[----:B------:R-:W-:-:S11]  /*0650*/  FSETP.NEU.FTZ.AND P0, PT, |R0|, +INF , PT ;  /* 0x7f8000000000780b */ /* 0x000fd60003f1d200 */
[----:B------:R-:W-:Y:S05]  /*0660*/  @!P1 BRA !P2, `(.L_x_4) ;  /* 0x0000000400249947 */ /* 0x000fea0005000000 */
[----:B------:R-:W-:-:S04]  /*0670*/  LOP3.LUT P2, RZ, R0, 0x7fffffff, RZ, 0xc0, !PT ;  /* 0x7fffffff00ff7812 */ /* 0x000fc8000784c0ff */
[----:B------:R-:W-:-:S13]  /*0680*/  PLOP3.LUT P1, PT, P1, P2, PT, 0x2f, 0xf2 ;  /* 0x0000000000f2781c */ /* 0x000fda0000f24577 */
[----:B------:R-:W-:Y:S05]  /*0690*/  @P1 BRA `(.L_x_5) ;  /* 0x0000000400101947 */ /* 0x000fea0003800000 */
[----:B------:R-:W-:-:S04]  /*06a0*/  LOP3.LUT P1, RZ, R7, 0x7fffffff, RZ, 0xc0, !PT ;  /* 0x7fffffff07ff7812 */ /* 0x000fc8000782c0ff */
[----:B------:R-:W-:-:S13]  /*06b0*/  PLOP3.LUT P0, PT, P0, P1, PT, 0x2f, 0xf2 ;  /* 0x0000000000f2781c */ /* 0x000fda0000702577 */
[----:B------:R-:W-:Y:S05]  /*06c0*/  @P0 BRA `(.L_x_6) ;  /* 0x0000000000f80947 */ /* 0x000fea0003800000 */
[----:B------:R-:W-:Y:S02]  /*06d0*/  ISETP.GE.AND P0, PT, R9, RZ, PT ;  /* 0x000000ff0900720c */ /* 0x000fe40003f06270 */
[----:B------:R-:W-:-:S11]  /*06e0*/  ISETP.GE.AND P1, PT, R10, RZ, PT ;  /* 0x000000ff0a00720c */ /* 0x000fd60003f26270 */
[----:B------:R-:W-:Y:S02]  /*06f0*/  @P0 IMAD.MOV.U32 R8, RZ, RZ, RZ ;  /* 0x000000ffff080224 */ /* 0x000fe400078e00ff */
[----:B------:R-:W-:Y:S01]  /*0700*/  @!P0 FFMA R0, R0, 1.84467440737095516160e+19, RZ ;  /* 0x5f80000000008823 */ /* 0x000fe200000000ff */
[----:B------:R-:W-:Y:S02]  /*0710*/  @!P0 IMAD.MOV.U32 R8, RZ, RZ, -0x40 ;  /* 0xffffffc0ff088424 */ /* 0x000fe400078e00ff */
[----:B------:R-:W-:-:S03]  /*0720*/  @!P1 FFMA R7, R3, 1.84467440737095516160e+19, RZ ;  /* 0x5f80000003079823 */ /* 0x000fc600000000ff */
[----:B------:R-:W-:-:S07]  /*0730*/  @!P1 IADD3 R8, PT, PT, R8, 0x40, RZ ;  /* 0x0000004008089810 */ /* 0x000fce0007ffe0ff */
.L_x_2:
[----:B------:R-:W-:-:S05]  /*0740*/  LEA R10, R14, 0xc0800000, 0x17 ;  /* 0xc08000000e0a7811 */ /* 0x000fca00078eb8ff */
[----:B------:R-:W-:Y:S02]  /*0750*/  IMAD.IADD R10, R7, 0x1, -R10 ;  /* 0x00000001070a7824 */ /* 0x000fe400078e0a0a */
[----:B------:R-:W-:Y:S02]  /*0760*/  VIADD R7, R12, 0xffffff81 ;  /* 0xffffff810c077836 */ /* 0x000fe40000000000 */
[----:B------:R-:W0:Y:S01]  /*0770*/  MUFU.RCP R9, R10 ;  /* 0x0000000a00097308 */ /* 0x000e220000001000 */
[----:B------:R-:W-:Y:S01]  /*0780*/  FADD.FTZ R11, -R10, -RZ ;  /* 0x800000ff0a0b7221 */ /* 0x000fe20000010100 */
[----:B------:R-:W-:-:S03]  /*0790*/  IMAD R0, R7, -0x800000, R0 ;  /* 0xff80000007007824 */ /* 0x000fc600078e0200 */
[----:B0-----:R-:W-:-:S04]  /*07a0*/  FFMA R12, R9, R11, 1 ;  /* 0x3f800000090c7423 */ /* 0x001fc8000000000b */
[----:B------:R-:W-:-:S04]  /*07b0*/  FFMA R16, R9, R12, R9 ;  /* 0x0000000c09107223 */ /* 0x000fc80000000009 */
[----:B------:R-:W-:-:S04]  /*07c0*/  FFMA R9, R0, R16, RZ ;  /* 0x0000001000097223 */ /* 0x000fc800000000ff */
[----:B------:R-:W-:-:S04]  /*07d0*/  FFMA R12, R11, R9, R0 ;  /* 0x000000090b0c7223 */ /* 0x000fc80000000000 */
[----:B------:R-:W-:Y:S01]  /*07e0*/  FFMA R13, R16, R12, R9 ;  /* 0x0000000c100d7223 */ /* 0x000fe20000000009 */
[----:B------:R-:W-:-:S03]  /*07f0*/  IADD3 R9, PT, PT, R7, 0x7f, -R14 ;  /* 0x0000007f07097810 */ /* 0x000fc60007ffe80e */
[----:B------:R-:W-:Y:S02]  /*0800*/  FFMA R12, R11, R13, R0 ;  /* 0x0000000d0b0c7223 */ /* 0x000fe40000000000 */
[----:B------:R-:W-:Y:S02]  /*0810*/  IMAD.IADD R9, R9, 0x1, R8 ;  /* 0x0000000109097824 */ /* 0x000fe400078e0208 */
[----:B------:R-:W-:-:S05]  /*0820*/  FFMA R0, R16, R12, R13 ;  /* 0x0000000c10007223 */ /* 0x000fca000000000d */
[----:B------:R-:W-:-:S04]  /*0830*/  SHF.R.U32.HI R7, RZ, 0x17, R0 ;  /* 0x00000017ff077819 */ /* 0x000fc80000011600 */
[----:B------:R-:W-:-:S04]  /*0840*/  LOP3.LUT R7, R7, 0xff, RZ, 0xc0, !PT ;  /* 0x000000ff07077812 */ /* 0x000fc800078ec0ff */
[----:B------:R-:W-:-:S05]  /*0850*/  IADD3 R11, PT, PT, R7, R9, RZ ;  /* 0x00000009070b7210 */ /* 0x000fca0007ffe0ff */
[----:B------:R-:W-:-:S05]  /*0860*/  VIADD R7, R11, 0xffffffff ;  /* 0xffffffff0b077836 */ /* 0x000fca0000000000 */
[----:B------:R-:W-:-:S13]  /*0870*/  ISETP.GE.U32.AND P0, PT, R7, 0xfe, PT ;  /* 0x000000fe0700780c */ /* 0x000fda0003f06070 */
[----:B------:R-:W-:Y:S05]  /*0880*/  @!P0 BRA `(.L_x_7) ;  /* 0x0000000000808947 */ /* 0x000fea0003800000 */
[----:B------:R-:W-:-:S13]  /*0890*/  ISETP.GT.AND P0, PT, R11, 0xfe, PT ;  /* 0x000000fe0b00780c */ /* 0x000fda0003f04270 */
[----:B------:R-:W-:Y:S05]  /*08a0*/  @P0 BRA `(.L_x_8) ;  /* 0x00000000006c0947 */ /* 0x000fea0003800000 */
[----:B------:R-:W-:-:S13]  /*08b0*/  ISETP.GE.AND P0, PT, R11, 0x1, PT ;  /* 0x000000010b00780c */ /* 0x000fda0003f06270 */
[----:B------:R-:W-:Y:S05]  /*08c0*/  @P0 BRA `(.L_x_9) ;  /* 0x0000000000980947 */ /* 0x000fea0003800000 */
[----:B------:R-:W-:Y:S02]  /*08d0*/  ISETP.GE.AND P0, PT, R11, -0x18, PT ;  /* 0xffffffe80b00780c */ /* 0x000fe40003f06270 */
[----:B------:R-:W-:-:S11]  /*08e0*/  LOP3.LUT R0, R0, 0x80000000, RZ, 0xc0, !PT ;  /* 0x8000000000007812 */ /* 0x000fd600078ec0ff */
[----:B------:R-:W-:Y:S05]  /*08f0*/  @!P0 BRA `(.L_x_9) ;  /* 0x00000000008c8947 */ /* 0x000fea0003800000 */
[CCC-:B------:R-:W-:Y:S01]  /*0900*/  FFMA.RZ R7, R16.reuse, R12.reuse, R13.reuse ;  /* 0x0000000c10077223 */ /* 0x1c0fe2000000c00d */
[C---:B------:R-:W-:Y:S02]  /*0910*/  VIADD R10, R11.reuse, 0x20 ;  /* 0x000000200b0a7836 */ /* 0x040fe40000000000 */
[CCC-:B------:R-:W-:Y:S01]  /*0920*/  FFMA.RM R8, R16.reuse, R12.reuse, R13.reuse ;  /* 0x0000000c10087223 */ /* 0x1c0fe2000000400d */
[----:B------:R-:W-:Y:S02]  /*0930*/  ISETP.NE.AND P2, PT, R11, RZ, PT ;  /* 0x000000ff0b00720c */ /* 0x000fe40003f45270 */
[----:B------:R-:W-:Y:S01]  /*0940*/  LOP3.LUT R9, R7, 0x7fffff, RZ, 0xc0, !PT ;  /* 0x007fffff07097812 */ /* 0x000fe200078ec0ff */
[----:B------:R-:W-:Y:S01]  /*0950*/  FFMA.RP R7, R16, R12, R13 ;  /* 0x0000000c10077223 */ /* 0x000fe2000000800d */
[----:B------:R-:W-:Y:S01]  /*0960*/  ISETP.NE.AND P1, PT, R11, RZ, PT ;  /* 0x000000ff0b00720c */ /* 0x000fe20003f25270 */
[----:B------:R-:W-:Y:S01]  /*0970*/  IMAD.MOV R11, RZ, RZ, -R11 ;  /* 0x000000ffff0b7224 */ /* 0x000fe200078e0a0b */
[----:B------:R-:W-:-:S02]  /*0980*/  LOP3.LUT R9, R9, 0x800000, RZ, 0xfc, !PT ;  /* 0x0080000009097812 */ /* 0x000fc400078efcff */
[----:B------:R-:W-:Y:S02]  /*0990*/  FSETP.NEU.FTZ.AND P0, PT, R7, R8, PT ;  /* 0x000000080700720b */ /* 0x000fe40003f1d000 */
[----:B------:R-:W-:Y:S02]  /*09a0*/  SHF.L.U32 R10, R9, R10, RZ ;  /* 0x0000000a090a7219 */ /* 0x000fe400000006ff */
[----:B------:R-:W-:Y:S02]  /*09b0*/  SEL R8, R11, RZ, P2 ;  /* 0x000000ff0b087207 */ /* 0x000fe40001000000 */
[----:B------:R-:W-:Y:S02]  /*09c0*/  ISETP.NE.AND P1, PT, R10, RZ, P1 ;  /* 0x000000ff0a00720c */ /* 0x000fe40000f25270 */
[----:B------:R-:W-:Y:S02]  /*09d0*/  SHF.R.U32.HI R8, RZ, R8, R9 ;  /* 0x00000008ff087219 */ /* 0x000fe40000011609 */
[----:B------:R-:W-:-:S02]  /*09e0*/  PLOP3.LUT P0, PT, P0, P1, PT, 0xf8, 0x8f ;  /* 0x00000000008f781c */ /* 0x000fc40000703f70 */
[----:B------:R-:W-:Y:S02]  /*09f0*/  SHF.R.U32.HI R10, RZ, 0x1, R8 ;  /* 0x00000001ff0a7819 */ /* 0x000fe40000011608 */
[----:B------:R-:W-:-:S04]  /*0a00*/  SEL R7, RZ, 0x1, !P0 ;  /* 0x00000001ff077807 */ /* 0x000fc80004000000 */
[----:B------:R-:W-:-:S04]  /*0a10*/  LOP3.LUT R7, R7, 0x1, R10, 0xf8, !PT ;  /* 0x0000000107077812 */ /* 0x000fc800078ef80a */
[----:B------:R-:W-:-:S04]  /*0a20*/  LOP3.LUT R7, R7, R8, RZ, 0xc0, !PT ;  /* 0x0000000807077212 */ /* 0x000fc800078ec0ff */
[----:B------:R-:W-:-:S04]  /*0a30*/  IADD3 R7, PT, PT, R10, R7, RZ ;  /* 0x000000070a077210 */ /* 0x000fc80007ffe0ff */
[----:B------:R-:W-:Y:S01]  /*0a40*/  LOP3.LUT R0, R7, R0, RZ, 0xfc, !PT ;  /* 0x0000000007007212 */ /* 0x000fe200078efcff */
[----:B------:R-:W-:Y:S06]  /*0a50*/  BRA `(.L_x_9) ;  /* 0x0000000000347947 */ /* 0x000fec0003800000 */
.L_x_8:
[----:B------:R-:W-:-:S04]  /*0a60*/  LOP3.LUT R0, R0, 0x80000000, RZ, 0xc0, !PT ;  /* 0x8000000000007812 */ /* 0x000fc800078ec0ff */
[----:B------:R-:W-:Y:S01]  /*0a70*/  LOP3.LUT R0, R0, 0x7f800000, RZ, 0xfc, !PT ;  /* 0x7f80000000007812 */ /* 0x000fe200078efcff */
[----:B------:R-:W-:Y:S06]  /*0a80*/  BRA `(.L_x_9) ;  /* 0x0000000000287947 */ /* 0x000fec0003800000 */
.L_x_7:
[----:B------:R-:W-:Y:S01]  /*0a90*/  IMAD R0, R9, 0x800000, R0 ;  /* 0x0080000009007824 */ /* 0x000fe200078e0200 */
[----:B------:R-:W-:Y:S06]  /*0aa0*/  BRA `(.L_x_9) ;  /* 0x0000000000207947 */ /* 0x000fec0003800000 */
.L_x_6:
[----:B------:R-:W-:-:S04]  /*0ab0*/  LOP3.LUT R0, R7, 0x80000000, R0, 0x48, !PT ;  /* 0x8000000007007812 */ /* 0x000fc800078e4800 */
[----:B------:R-:W-:Y:S01]  /*0ac0*/  LOP3.LUT R0, R0, 0x7f800000, RZ, 0xfc, !PT ;  /* 0x7f80000000007812 */ /* 0x000fe200078efcff */
[----:B------:R-:W-:Y:S06]  /*0ad0*/  BRA `(.L_x_9) ;  /* 0x0000000000147947 */ /* 0x000fec0003800000 */
.L_x_5:
[----:B------:R-:W-:Y:S01]  /*0ae0*/  LOP3.LUT R0, R7, 0x80000000, R0, 0x48, !PT ;  /* 0x8000000007007812 */ /* 0x000fe200078e4800 */
[----:B------:R-:W-:Y:S06]  /*0af0*/  BRA `(.L_x_9) ;  /* 0x00000000000c7947 */ /* 0x000fec0003800000 */
.L_x_4:
[----:B------:R-:W0:Y:S01]  /*0b00*/  MUFU.RSQ R0, -QNAN ;  /* 0xffc0000000007908 */ /* 0x000e220000001400 */
[----:B------:R-:W-:Y:S05]  /*0b10*/  BRA `(.L_x_9) ;  /* 0x0000000000047947 */ /* 0x000fea0003800000 */
.L_x_3:
[----:B------:R-:W-:-:S07]  /*0b20*/  FADD.FTZ R0, R0, R3 ;  /* 0x0000000300007221 */ /* 0x000fce0000010000 */
.L_x_9:
[----:B------:R-:W-:-:S04]  /*0b30*/  IMAD.MOV.U32 R7, RZ, RZ, 0x0 ;  /* 0x00000000ff077424 */ /* 0x000fc800078e00ff */
[----:B0-----:R-:W-:Y:S05]  /*0b40*/  RET.REL.NODEC R6 `(_Z11test_globalPf) ;  /* 0xfffffff4062c7950 */ /* 0x001fea0003c3ffff */
.L_x_10:
[----:B------:R-:W-:-:S00]  /*0b50*/  BRA `(.L_x_10) ;  /* 0xfffffffc00fc7947 */ /* 0x000fc0000383ffff */
[----:B------:R-:W-:-:S00]  /*0b60*/  NOP ;  /* 0x0000000000007918 */ /* 0x000fc00000000000 */
        /* <DEDUP_REMOVED lines=9> */
.L_x_11:


//--------------------- .nv.shared.reserved.0     --------------------------
	.section	.nv.shared.reserved.0,"aw",@nobits
	.weak		__nv_reservedSMEM_offset_0_alias
	.size		__nv_reservedSMEM_offset_0_alias, 0, 64
	.other		__nv_reservedSMEM_offset_0_alias,@"STO_CUDA_RESERVED_SHARED STV_DEFAULT"
__nv_reservedSMEM_offset_0_alias:
	.zero		0
	.zero		64


//--------------------- .nv.global                --------------------------
	.section	.nv.global,"aw",@nobits
.nv.global:
	.type		_ZN34_INTERNAL_755de868_4_k_cu_95752c654cuda3std6ranges3__45__cpo4swapE,@object
	.size		_ZN34_INTERNAL_755de868_4_k_cu_95752c654cuda3std6ranges3__45__cpo4swapE,(_ZN34_INTERNAL_755de868_4_k_cu_95752c654cuda3std6ranges3__45__cpo9iter_moveE - _ZN34_INTERNAL_755de868_4_k_cu_95752c654cuda3std6ranges3__45__cpo4swapE)
_ZN34_INTERNAL_755de868_4_k_cu_95752c654cuda3std6ranges3__45__cpo4swapE:
	.zero		1
	.type		_ZN34_INTERNAL_755de868_4_k_cu_95752c654cuda3std6ranges3__45__cpo9iter_moveE,@object
	.size		_ZN34_INTERNAL_755de868_4_k_cu_95752c654cuda3std6ranges3__45__cpo9iter_moveE,(.L_1 - _ZN34_INTERNAL_755de868_4_k_cu_95752c654cuda3std6ranges3__45__cpo9iter_moveE)
_ZN34_INTERNAL_755de868_4_k_cu_95752c654cuda3std6ranges3__45__cpo9iter_moveE:
	.zero		1
.L_1:


//--------------------- .nv.constant0._Z11test_globalPf --------------------------
	.section	.nv.constant0._Z11test_globalPf,"a",@progbits
	.sectionflags	@""
	.align	4
.nv.constant0._Z11test_globalPf:
	.zero		904


//--------------------- SYMBOLS --------------------------

	.type		.nv.reservedSmem.offset0,@object
	.size		.nv.reservedSmem.offset0,0x4
